	.headerflags	@"EF_CUDA_TEXMODE_UNIFIED EF_CUDA_64BIT_ADDRESS EF_CUDA_ACCELERATORS EF_CUDA_SM90 EF_CUDA_VIRTUAL_SM(EF_CUDA_SM90)"
	.elftype	@"ET_EXEC"


//--------------------- .nv.info                  --------------------------
	.section	.nv.info,"",@"SHT_CUDA_INFO"
	.align	4


	//----- nvinfo : EIATTR_REGCOUNT
	.align		4
        /*0000*/ 	.byte	0x04, 0x2f
        /*0002*/ 	.short	(.L_1 - .L_0)
	.align		4
.L_0:
        /*0004*/ 	.word	index@(triton_poi_fused_native_layer_norm_6)
        /*0008*/ 	.word	0x0000001a


	//----- nvinfo : EIATTR_MIN_STACK_SIZE
	.align		4
.L_1:
        /*000c*/ 	.byte	0x04, 0x12
        /*000e*/ 	.short	(.L_3 - .L_2)
	.align		4
.L_2:
        /*0010*/ 	.word	index@(triton_poi_fused_native_layer_norm_6)
        /*0014*/ 	.word	0x00000000


	//----- nvinfo : EIATTR_FRAME_SIZE
	.align		4
.L_3:
        /*0018*/ 	.byte	0x04, 0x11
        /*001a*/ 	.short	(.L_5 - .L_4)
	.align		4
.L_4:
        /*001c*/ 	.word	index@(triton_poi_fused_native_layer_norm_6)
        /*0020*/ 	.word	0x00000000


	//----- nvinfo : EIATTR_MIN_STACK_SIZE
	.align		4
.L_5:
        /*0024*/ 	.byte	0x04, 0x12
        /*0026*/ 	.short	(.L_7 - .L_6)
	.align		4
.L_6:
        /*0028*/ 	.word	index@(triton_poi_fused_native_layer_norm_6)
        /*002c*/ 	.word	0x00000000
.L_7:


//--------------------- .nv.info.triton_poi_fused_native_layer_norm_6 --------------------------
	.section	.nv.info.triton_poi_fused_native_layer_norm_6,"",@"SHT_CUDA_INFO"
	.sectionflags	@""
	.align	4


	//----- nvinfo : EIATTR_CUDA_API_VERSION
	.align		4
        /*0000*/ 	.byte	0x04, 0x37
        /*0002*/ 	.short	(.L_9 - .L_8)
.L_8:
        /*0004*/ 	.word	0x0000007c


	//----- nvinfo : EIATTR_KPARAM_INFO
	.align		4
.L_9:
        /*0008*/ 	.byte	0x04, 0x17
        /*000a*/ 	.short	(.L_11 - .L_10)
.L_10:
        /*000c*/ 	.word	0x00000000
        /*0010*/ 	.short	0x0007
        /*0012*/ 	.short	0x0034
        /*0014*/ 	.byte	0x00, 0xf0, 0x11, 0x00


	//----- nvinfo : EIATTR_KPARAM_INFO
	.align		4
.L_11:
        /*0018*/ 	.byte	0x04, 0x17
        /*001a*/ 	.short	(.L_13 - .L_12)
.L_12:
        /*001c*/ 	.word	0x00000000
        /*0020*/ 	.short	0x0006
        /*0022*/ 	.short	0x0030
        /*0024*/ 	.byte	0x00, 0xf0, 0x11, 0x00


	//----- nvinfo : EIATTR_KPARAM_INFO
	.align		4
.L_13:
        /*0028*/ 	.byte	0x04, 0x17
        /*002a*/ 	.short	(.L_15 - .L_14)
.L_14:
        /*002c*/ 	.word	0x00000000
        /*0030*/ 	.short	0x0005
        /*0032*/ 	.short	0x0028
        /*0034*/ 	.byte	0x00, 0xf4, 0x21, 0x00


	//----- nvinfo : EIATTR_KPARAM_INFO
	.align		4
.L_15:
        /*0038*/ 	.byte	0x04, 0x17
        /*003a*/ 	.short	(.L_17 - .L_16)
.L_16:
        /*003c*/ 	.word	0x00000000
        /*0040*/ 	.short	0x0004
        /*0042*/ 	.short	0x0020
        /*0044*/ 	.byte	0x00, 0xf4, 0x21, 0x00


	//----- nvinfo : EIATTR_KPARAM_INFO
	.align		4
.L_17:
        /*0048*/ 	.byte	0x04, 0x17
        /*004a*/ 	.short	(.L_19 - .L_18)
.L_18:
        /*004c*/ 	.word	0x00000000
        /*0050*/ 	.short	0x0003
        /*0052*/ 	.short	0x0018
        /*0054*/ 	.byte	0x00, 0xf4, 0x21, 0x00


	//----- nvinfo : EIATTR_KPARAM_INFO
	.align		4
.L_19:
        /*0058*/ 	.byte	0x04, 0x17
        /*005a*/ 	.short	(.L_21 - .L_20)
.L_20:
        /*005c*/ 	.word	0x00000000
        /*0060*/ 	.short	0x0002
        /*0062*/ 	.short	0x0010
        /*0064*/ 	.byte	0x00, 0xf4, 0x21, 0x00


	//----- nvinfo : EIATTR_KPARAM_INFO
	.align		4
.L_21:
        /*0068*/ 	.byte	0x04, 0x17
        /*006a*/ 	.short	(.L_23 - .L_22)
.L_22:
        /*006c*/ 	.word	0x00000000
        /*0070*/ 	.short	0x0001
        /*0072*/ 	.short	0x0008
        /*0074*/ 	.byte	0x00, 0xf4, 0x21, 0x00


	//----- nvinfo : EIATTR_KPARAM_INFO
	.align		4
.L_23:
        /*0078*/ 	.byte	0x04, 0x17
        /*007a*/ 	.short	(.L_25 - .L_24)
.L_24:
        /*007c*/ 	.word	0x00000000
        /*0080*/ 	.short	0x0000
        /*0082*/ 	.short	0x0000
        /*0084*/ 	.byte	0x00, 0xf4, 0x21, 0x00


	//----- nvinfo : EIATTR_SPARSE_MMA_MASK
	.align		4
.L_25:
        /*0088*/ 	.byte	0x03, 0x50
        /*008a*/ 	.short	0x0000


	//----- nvinfo : EIATTR_MAXREG_COUNT
	.align		4
        /*008c*/ 	.byte	0x03, 0x1b
        /*008e*/ 	.short	0x00ff


	//----- nvinfo : EIATTR_EXIT_INSTR_OFFSETS
	.align		4
        /*0090*/ 	.byte	0x04, 0x1c
        /*0092*/ 	.short	(.L_27 - .L_26)


	//   ....[0]....
.L_26:
        /*0094*/ 	.word	0x000004a0


	//   ....[1]....
        /*0098*/ 	.word	0x00000510


	//----- nvinfo : EIATTR_REQNTID
	.align		4
.L_27:
        /*009c*/ 	.byte	0x04, 0x10
        /*009e*/ 	.short	(.L_29 - .L_28)
.L_28:
        /*00a0*/ 	.word	0x00000020
        /*00a4*/ 	.word	0x00000001
        /*00a8*/ 	.word	0x00000001


	//----- nvinfo : EIATTR_CBANK_PARAM_SIZE
	.align		4
.L_29:
        /*00ac*/ 	.byte	0x03, 0x19
        /*00ae*/ 	.short	0x0038


	//----- nvinfo : EIATTR_PARAM_CBANK
	.align		4
        /*00b0*/ 	.byte	0x04, 0x0a
        /*00b2*/ 	.short	(.L_31 - .L_30)
	.align		4
.L_30:
        /*00b4*/ 	.word	index@(.nv.constant0.triton_poi_fused_native_layer_norm_6)
        /*00b8*/ 	.short	0x0210
        /*00ba*/ 	.short	0x0038


	//----- nvinfo : EIATTR_SW_WAR
	.align		4
.L_31:
        /*00bc*/ 	.byte	0x04, 0x36
        /*00be*/ 	.short	(.L_33 - .L_32)
.L_32:
        /*00c0*/ 	.word	0x00000008
.L_33:


//--------------------- .nv.callgraph             --------------------------
	.section	.nv.callgraph,"",@"SHT_CUDA_CALLGRAPH"
	.align	4
	.sectionentsize	8
	.align		4
        /*0000*/ 	.word	0x00000000
	.align		4
        /*0004*/ 	.word	0xffffffff
	.align		4
        /*0008*/ 	.word	0x00000000
	.align		4
        /*000c*/ 	.word	0xfffffffe
	.align		4
        /*0010*/ 	.word	0x00000000
	.align		4
        /*0014*/ 	.word	0xfffffffd
	.align		4
        /*0018*/ 	.word	0x00000000
	.align		4
        /*001c*/ 	.word	0xfffffffc


//--------------------- .text.triton_poi_fused_native_layer_norm_6 --------------------------
	.section	.text.triton_poi_fused_native_layer_norm_6,"ax",@progbits
	.sectionflags	@"SHF_BARRIERS=1"
	.align	128
        .global         triton_poi_fused_native_layer_norm_6
        .type           triton_poi_fused_native_layer_norm_6,@function
        .size           triton_poi_fused_native_layer_norm_6,(.L_x_1 - triton_poi_fused_native_layer_norm_6)
        .other          triton_poi_fused_native_layer_norm_6,@"STO_CUDA_ENTRY STV_DEFAULT"
triton_poi_fused_native_layer_norm_6:
.text.triton_poi_fused_native_layer_norm_6:
[----:B------:R-:W0:Y:S01]  /*0000*/  LDC R1, c[0x0][0x28] ;  /* 0x00000a00ff017b82 */ /* 0x000e220000000800 */
[----:B------:R-:W1:Y:S07]  /*0010*/  S2R R0, SR_CTAID.Y ;  /* 0x0000000000007919 */ /* 0x000e6e0000002600 */
[----:B------:R-:W2:Y:S01]  /*0020*/  LDC.64 R8, c[0x0][0x210] ;  /* 0x00008400ff087b82 */ /* 0x000ea20000000a00 */
[----:B------:R-:W-:Y:S01]  /*0030*/  ULDC.64 UR6, c[0x0][0x208] ;  /* 0x0000820000067ab9 */ /* 0x000fe20000000a00 */
[----:B------:R-:W3:Y:S01]  /*0040*/  S2R R22, SR_TID.X ;  /* 0x0000000000167919 */ /* 0x000ee20000002100 */
[----:B------:R-:W4:Y:S05]  /*0050*/  S2R R18, SR_CTAID.X ;  /* 0x0000000000127919 */ /* 0x000f2a0000002500 */
[----:B------:R-:W5:Y:S08]  /*0060*/  LDC.64 R10, c[0x0][0x218] ;  /* 0x00008600ff0a7b82 */ /* 0x000f700000000a00 */
[----:B------:R-:W2:Y:S08]  /*0070*/  LDC.64 R12, c[0x0][0x220] ;  /* 0x00008800ff0c7b82 */ /* 0x000eb00000000a00 */
[----:B------:R-:W2:Y:S01]  /*0080*/  LDC.64 R14, c[0x0][0x228] ;  /* 0x00008a00ff0e7b82 */ /* 0x000ea20000000a00 */
[----:B-1----:R-:W-:-:S07]  /*0090*/  IMAD.SHL.U32 R0, R0, 0x10, RZ ;  /* 0x0000001000007824 */ /* 0x002fce00078e00ff */
[----:B------:R-:W1:Y:S01]  /*00a0*/  LDC.64 R16, c[0x0][0x230] ;  /* 0x00008c00ff107b82 */ /* 0x000e620000000a00 */
[----:B---3--:R-:W-:Y:S01]  /*00b0*/  IMAD.SHL.U32 R19, R22, 0x2, RZ ;  /* 0x0000000216137824 */ /* 0x008fe200078e00ff */
[----:B------:R-:W-:Y:S01]  /*00c0*/  SHF.R.U32.HI R21, RZ, 0x3, R22 ;  /* 0x00000003ff157819 */ /* 0x000fe20000011616 */
[----:B----4-:R-:W-:-:S03]  /*00d0*/  IMAD.SHL.U32 R18, R18, 0x4, RZ ;  /* 0x0000000412127824 */ /* 0x010fc600078e00ff */
[----:B------:R-:W-:Y:S02]  /*00e0*/  LOP3.LUT R7, R0, 0xe, R19, 0xf8, !PT ;  /* 0x0000000e00077812 */ /* 0x000fe400078ef813 */
[----:B------:R-:W-:Y:S02]  /*00f0*/  SGXT.U32 R21, R21, 0x2 ;  /* 0x000000021515781a */ /* 0x000fe40000000000 */
[----:B------:R-:W-:Y:S01]  /*0100*/  SHF.R.S32.HI R2, RZ, 0x1f, R7 ;  /* 0x0000001fff027819 */ /* 0x000fe20000011407 */
[----:B-----5:R-:W-:Y:S01]  /*0110*/  IMAD.WIDE R10, R7, 0x4, R10 ;  /* 0x00000004070a7825 */ /* 0x020fe200078e020a */
[----:B------:R-:W-:Y:S02]  /*0120*/  LOP3.LUT R23, R18, R21, RZ, 0xfc, !PT ;  /* 0x0000001512177212 */ /* 0x000fe400078efcff */
[----:B------:R-:W-:Y:S02]  /*0130*/  LEA.HI R2, R2, R7, RZ, 0x2 ;  /* 0x0000000702027211 */ /* 0x000fe400078f10ff */
[----:B------:R-:W-:-:S02]  /*0140*/  ISETP.GE.AND P1, PT, R23, 0x4, PT ;  /* 0x000000041700780c */ /* 0x000fc40003f26270 */
[C---:B------:R-:W-:Y:S01]  /*0150*/  LOP3.LUT R4, R2.reuse, 0xfffffffc, RZ, 0xc0, !PT ;  /* 0xfffffffc02047812 */ /* 0x040fe200078ec0ff */
[----:B------:R-:W-:Y:S01]  /*0160*/  IMAD.SHL.U32 R2, R2, 0x4, RZ ;  /* 0x0000000402027824 */ /* 0x000fe200078e00ff */
[C---:B------:R-:W-:Y:S02]  /*0170*/  ISETP.GE.AND P2, PT, R7.reuse, 0x10, PT ;  /* 0x000000100700780c */ /* 0x040fe40003f46270 */
[C---:B------:R-:W-:Y:S01]  /*0180*/  ISETP.LT.AND P0, PT, R7.reuse, 0x10, !P1 ;  /* 0x000000100700780c */ /* 0x040fe20004f01270 */
[----:B------:R-:W-:Y:S01]  /*0190*/  IMAD.IADD R4, R7, 0x1, -R4 ;  /* 0x0000000107047824 */ /* 0x000fe200078e0a04 */
[----:B------:R-:W-:-:S03]  /*01a0*/  LOP3.LUT R3, R2, 0xfffffff0, RZ, 0xc0, !PT ;  /* 0xfffffff002037812 */ /* 0x000fc600078ec0ff */
[----:B------:R-:W-:-:S04]  /*01b0*/  IMAD R4, R23, 0x4, R4 ;  /* 0x0000000417047824 */ /* 0x000fc800078e0204 */
[----:B------:R-:W-:Y:S01]  /*01c0*/  IMAD.IADD R3, R4, 0x1, R3 ;  /* 0x0000000104037824 */ /* 0x000fe200078e0203 */
[----:B------:R-:W-:-:S03]  /*01d0*/  CS2R R4, SRZ ;  /* 0x0000000000047805 */ /* 0x000fc6000001ff00 */
[----:B--2---:R-:W-:Y:S01]  /*01e0*/  IMAD.WIDE R8, R3, 0x4, R8 ;  /* 0x0000000403087825 */ /* 0x004fe200078e0208 */
[----:B------:R-:W-:-:S03]  /*01f0*/  CS2R R2, SRZ ;  /* 0x0000000000027805 */ /* 0x000fc6000001ff00 */
[----:B0-----:R-:W-:Y:S01]  /*0200*/  IMAD.WIDE R12, R7, 0x4, R12 ;  /* 0x00000004070c7825 */ /* 0x001fe200078e020c */
[----:B------:R-:W-:Y:S01]  /*0210*/  CS2R R6, SRZ ;  /* 0x0000000000067805 */ /* 0x000fe2000001ff00 */
[----:B------:R0:W2:Y:S02]  /*0220*/  @P0 LDG.E.EL.64 R4, desc[UR6][R8.64] ;  /* 0x0000000608040981 */ /* 0x0000a4000c2e1b00 */
[C---:B------:R-:W-:Y:S02]  /*0230*/  IMAD.WIDE R14, R23.reuse, 0x4, R14 ;  /* 0x00000004170e7825 */ /* 0x040fe400078e020e */
[----:B------:R3:W2:Y:S02]  /*0240*/  @!P2 LDG.E.EL.64 R2, desc[UR6][R10.64] ;  /* 0x000000060a02a981 */ /* 0x0006a4000c2e1b00 */
[----:B-1----:R-:W-:Y:S02]  /*0250*/  IMAD.WIDE R16, R23, 0x4, R16 ;  /* 0x0000000417107825 */ /* 0x002fe400078e0210 */
[----:B------:R-:W4:Y:S02]  /*0260*/  @!P2 LDG.E.EL.64 R6, desc[UR6][R12.64] ;  /* 0x000000060c06a981 */ /* 0x000f24000c2e1b00 */
[----:B------:R-:W-:-:S02]  /*0270*/  IMAD.MOV.U32 R20, RZ, RZ, RZ ;  /* 0x000000ffff147224 */ /* 0x000fc400078e00ff */
[----:B------:R-:W-:-:S04]  /*0280*/  IMAD.MOV.U32 R23, RZ, RZ, RZ ;  /* 0x000000ffff177224 */ /* 0x000fc800078e00ff */
[----:B------:R-:W5:Y:S04]  /*0290*/  @!P1 LDG.E.EL R20, desc[UR6][R14.64] ;  /* 0x000000060e149981 */ /* 0x000f68000c2e1900 */
[----:B------:R-:W5:Y:S01]  /*02a0*/  @!P1 LDG.E.EL R23, desc[UR6][R16.64] ;  /* 0x0000000610179981 */ /* 0x000f62000c2e1900 */
[----:B------:R-:W1:Y:S01]  /*02b0*/  S2UR UR5, SR_CgaCtaId ;  /* 0x00000000000579c3 */ /* 0x000e620000008800 */
[----:B0-----:R-:W-:Y:S01]  /*02c0*/  IMAD.SHL.U32 R8, R22, 0x8, RZ ;  /* 0x0000000816087824 */ /* 0x001fe200078e00ff */
[----:B------:R-:W-:-:S04]  /*02d0*/  SHF.R.U32.HI R9, RZ, 0x1, R22 ;  /* 0x00000001ff097819 */ /* 0x000fc80000011616 */
[----:B------:R-:W-:Y:S02]  /*02e0*/  LOP3.LUT R8, R8, 0x38, RZ, 0xc0, !PT ;  /* 0x0000003808087812 */ /* 0x000fe400078ec0ff */
[----:B------:R-:W-:Y:S01]  /*02f0*/  SGXT.U32 R9, R9, 0x4 ;  /* 0x000000040909781a */ /* 0x000fe20000000000 */
[----:B------:R-:W-:Y:S01]  /*0300*/  UMOV UR4, 0x400 ;  /* 0x0000040000047882 */ /* 0x000fe20000000000 */
[----:B------:R-:W-:Y:S02]  /*0310*/  LOP3.LUT R21, R8, R21, RZ, 0xfc, !PT ;  /* 0x0000001508157212 */ /* 0x000fe400078efcff */
[----:B------:R-:W-:Y:S02]  /*0320*/  LOP3.LUT R9, R0, R9, RZ, 0xfc, !PT ;  /* 0x0000000900097212 */ /* 0x000fe400078efcff */
[C---:B---3--:R-:W-:Y:S02]  /*0330*/  LOP3.LUT R10, R8.reuse, 0x4, RZ, 0xfc, !PT ;  /* 0x00000004080a7812 */ /* 0x048fe400078efcff */
[----:B------:R-:W-:-:S02]  /*0340*/  LEA.HI R8, R8, R21, RZ, 0x1e ;  /* 0x0000001508087211 */ /* 0x000fc400078ff0ff */
[----:B------:R-:W-:Y:S01]  /*0350*/  LEA.HI R10, R10, R21, RZ, 0x1e ;  /* 0x000000150a0a7211 */ /* 0x000fe200078ff0ff */
[----:B-1----:R-:W-:Y:S01]  /*0360*/  UPRMT UR4, UR5, 0x654, UR4 ;  /* 0x0000065405047896 */ /* 0x002fe20008000004 */
[----:B------:R-:W-:-:S04]  /*0370*/  LOP3.LUT R18, R18, 0x2, R19, 0xf8, !PT ;  /* 0x0000000212127812 */ /* 0x000fc800078ef813 */
[----:B------:R-:W-:-:S04]  /*0380*/  ISETP.GE.AND P0, PT, R18, 0x4, PT ;  /* 0x000000041200780c */ /* 0x000fc80003f06270 */
[----:B------:R-:W-:Y:S01]  /*0390*/  ISETP.LT.AND P0, PT, R9, 0x10, !P0 ;  /* 0x000000100900780c */ /* 0x000fe20004701270 */
[----:B--2---:R-:W-:Y:S01]  /*03a0*/  FADD R11, -R2, R4 ;  /* 0x00000004020b7221 */ /* 0x004fe20000000100 */
[----:B------:R-:W-:-:S03]  /*03b0*/  FADD R0, -R3, R5 ;  /* 0x0000000503007221 */ /* 0x000fc60000000100 */
[----:B----4-:R-:W-:Y:S01]  /*03c0*/  FMUL R6, R11, R6 ;  /* 0x000000060b067220 */ /* 0x010fe20000400000 */
[----:B------:R-:W-:Y:S01]  /*03d0*/  FMUL R0, R0, R7 ;  /* 0x0000000700007220 */ /* 0x000fe20000400000 */
[----:B------:R-:W-:Y:S02]  /*03e0*/  LEA R3, R8, UR4, 0x2 ;  /* 0x0000000408037c11 */ /* 0x000fe4000f8e10ff */
[----:B------:R-:W-:Y:S01]  /*03f0*/  LEA R5, R10, UR4, 0x2 ;  /* 0x000000040a057c11 */ /* 0x000fe2000f8e10ff */
[-CC-:B-----5:R-:W-:Y:S01]  /*0400*/  FFMA R6, R6, R20.reuse, R23.reuse ;  /* 0x0000001406067223 */ /* 0x1a0fe20000000017 */
[----:B------:R-:W-:-:S04]  /*0410*/  FFMA R0, R0, R20, R23 ;  /* 0x0000001400007223 */ /* 0x000fc80000000017 */
[----:B------:R0:W-:Y:S04]  /*0420*/  STS [R3], R6 ;  /* 0x0000000603007388 */ /* 0x0001e80000000800 */
[----:B------:R0:W-:Y:S01]  /*0430*/  STS [R5+0x10], R0 ;  /* 0x0000100005007388 */ /* 0x0001e20000000800 */
[----:B------:R-:W-:Y:S02]  /*0440*/  SHF.R.U32.HI R2, RZ, 0x2, R19 ;  /* 0x00000002ff027819 */ /* 0x000fe40000011613 */
[----:B------:R-:W-:Y:S02]  /*0450*/  LOP3.LUT R19, R19, 0x3e, RZ, 0xc0, !PT ;  /* 0x0000003e13137812 */ /* 0x000fe400078ec0ff */
[----:B------:R-:W-:-:S05]  /*0460*/  SGXT.U32 R2, R2, 0x4 ;  /* 0x000000040202781a */ /* 0x000fca0000000000 */
[----:B------:R-:W-:-:S05]  /*0470*/  IMAD.IADD R2, R19, 0x1, R2 ;  /* 0x0000000113027824 */ /* 0x000fca00078e0202 */
[----:B------:R-:W-:Y:S01]  /*0480*/  LEA R4, R2, UR4, 0x2 ;  /* 0x0000000402047c11 */ /* 0x000fe2000f8e10ff */
[----:B------:R-:W-:Y:S06]  /*0490*/  BAR.SYNC.DEFER_BLOCKING 0x0 ;  /* 0x0000000000007b1d */ /* 0x000fec0000010000 */
[----:B0-----:R-:W-:Y:S05]  /*04a0*/  @!P0 EXIT ;  /* 0x000000000000894d */ /* 0x001fea0003800000 */
[----:B------:R-:W-:Y:S01]  /*04b0*/  LDS R6, [R4] ;  /* 0x0000000004067984 */ /* 0x000fe20000000800 */
[----:B------:R-:W0:Y:S01]  /*04c0*/  LDC.64 R2, c[0x0][0x238] ;  /* 0x00008e00ff027b82 */ /* 0x000e220000000a00 */
[----:B------:R-:W-:Y:S02]  /*04d0*/  IMAD R9, R9, 0x4, R18 ;  /* 0x0000000409097824 */ /* 0x000fe400078e0212 */
[----:B------:R-:W1:Y:S02]  /*04e0*/  LDS R7, [R4+0x4] ;  /* 0x0000040004077984 */ /* 0x000e640000000800 */
[----:B0-----:R-:W-:-:S05]  /*04f0*/  IMAD.WIDE R2, R9, 0x4, R2 ;  /* 0x0000000409027825 */ /* 0x001fca00078e0202 */
[----:B-1----:R-:W-:Y:S01]  /*0500*/  STG.E.64 desc[UR6][R2.64], R6 ;  /* 0x0000000602007986 */ /* 0x002fe2000c101b06 */
[----:B------:R-:W-:Y:S05]  /*0510*/  EXIT ;  /* 0x000000000000794d */ /* 0x000fea0003800000 */
.L_x_0:
[----:B------:R-:W-:-:S00]  /*0520*/  BRA `(.L_x_0) ;  /* 0xfffffffc00fc7947 */ /* 0x000fc0000383ffff */
[----:B------:R-:W-:-:S00]  /*0530*/  NOP ;  /* 0x0000000000007918 */ /* 0x000fc00000000000 */
        /* <DEDUP_REMOVED lines=12> */
.L_x_1:


//--------------------- .nv.shared.triton_poi_fused_native_layer_norm_6 --------------------------
	.section	.nv.shared.triton_poi_fused_native_layer_norm_6,"aw",@nobits
	.sectionflags	@""
	.align	16
	.zero		1024


//--------------------- .nv.constant0.triton_poi_fused_native_layer_norm_6 --------------------------
	.section	.nv.constant0.triton_poi_fused_native_layer_norm_6,"a",@progbits
	.sectionflags	@""
	.align	4
.nv.constant0.triton_poi_fused_native_layer_norm_6:
	.zero		584
